//
// Generated by NVIDIA NVVM Compiler
//
// Compiler Build ID: CL-36424714
// Cuda compilation tools, release 13.0, V13.0.88
// Based on NVVM 20.0.0
//

.version 9.0
.target sm_100
.address_size 64

	// .globl	_Z26multiplicateMatrixOnDevicePfS_S_iii
// _ZZ20matrixMultiplySharedPfS_S_iiiiiiE7sharedM has been demoted
// _ZZ20matrixMultiplySharedPfS_S_iiiiiiE7sharedN has been demoted

.visible .entry _Z26multiplicateMatrixOnDevicePfS_S_iii(
	.param .u64 .ptr .align 1 _Z26multiplicateMatrixOnDevicePfS_S_iii_param_0,
	.param .u64 .ptr .align 1 _Z26multiplicateMatrixOnDevicePfS_S_iii_param_1,
	.param .u64 .ptr .align 1 _Z26multiplicateMatrixOnDevicePfS_S_iii_param_2,
	.param .u32 _Z26multiplicateMatrixOnDevicePfS_S_iii_param_3,
	.param .u32 _Z26multiplicateMatrixOnDevicePfS_S_iii_param_4,
	.param .u32 _Z26multiplicateMatrixOnDevicePfS_S_iii_param_5
)
{
	.reg .pred 	%p<13>;
	.reg .b32 	%r<43>;
	.reg .b32 	%f<68>;
	.reg .b64 	%rd<53>;

	ld.param.u64 	%rd7, [_Z26multiplicateMatrixOnDevicePfS_S_iii_param_0];
	ld.param.u64 	%rd8, [_Z26multiplicateMatrixOnDevicePfS_S_iii_param_1];
	ld.param.u64 	%rd6, [_Z26multiplicateMatrixOnDevicePfS_S_iii_param_2];
	ld.param.u32 	%r20, [_Z26multiplicateMatrixOnDevicePfS_S_iii_param_3];
	ld.param.u32 	%r18, [_Z26multiplicateMatrixOnDevicePfS_S_iii_param_4];
	ld.param.u32 	%r19, [_Z26multiplicateMatrixOnDevicePfS_S_iii_param_5];
	cvta.to.global.u64 	%rd1, %rd8;
	cvta.to.global.u64 	%rd2, %rd7;
	mov.u32 	%r22, %tid.x;
	mov.u32 	%r23, %ntid.x;
	mov.u32 	%r24, %ctaid.x;
	mad.lo.s32 	%r1, %r23, %r24, %r22;
	mov.u32 	%r25, %tid.y;
	mov.u32 	%r26, %ntid.y;
	mov.u32 	%r27, %ctaid.y;
	mad.lo.s32 	%r28, %r26, %r27, %r25;
	setp.ge.s32 	%p1, %r1, %r19;
	setp.ge.s32 	%p2, %r28, %r20;
	or.pred  	%p3, %p1, %p2;
	@%p3 bra 	$L__BB0_14;
	setp.lt.s32 	%p4, %r18, 1;
	mov.f32 	%f67, 0f00000000;
	@%p4 bra 	$L__BB0_13;
	mul.lo.s32 	%r3, %r18, %r28;
	and.b32  	%r4, %r18, 7;
	setp.lt.u32 	%p5, %r18, 8;
	mov.f32 	%f67, 0f00000000;
	mov.b32 	%r41, 0;
	@%p5 bra 	$L__BB0_5;
	and.b32  	%r41, %r18, 2147483640;
	neg.s32 	%r39, %r41;
	shl.b32 	%r7, %r19, 3;
	mul.wide.u32 	%rd9, %r3, 4;
	add.s64 	%rd10, %rd9, %rd2;
	add.s64 	%rd52, %rd10, 16;
	mov.f32 	%f67, 0f00000000;
	mul.wide.s32 	%rd13, %r19, 4;
	mov.u32 	%r38, %r1;
$L__BB0_4:
	.pragma "nounroll";
	ld.global.f32 	%f17, [%rd52+-16];
	mul.wide.s32 	%rd11, %r38, 4;
	add.s64 	%rd12, %rd1, %rd11;
	ld.global.f32 	%f18, [%rd12];
	fma.rn.f32 	%f19, %f17, %f18, %f67;
	ld.global.f32 	%f20, [%rd52+-12];
	add.s64 	%rd14, %rd12, %rd13;
	ld.global.f32 	%f21, [%rd14];
	fma.rn.f32 	%f22, %f20, %f21, %f19;
	ld.global.f32 	%f23, [%rd52+-8];
	add.s64 	%rd15, %rd14, %rd13;
	ld.global.f32 	%f24, [%rd15];
	fma.rn.f32 	%f25, %f23, %f24, %f22;
	ld.global.f32 	%f26, [%rd52+-4];
	add.s64 	%rd16, %rd15, %rd13;
	ld.global.f32 	%f27, [%rd16];
	fma.rn.f32 	%f28, %f26, %f27, %f25;
	ld.global.f32 	%f29, [%rd52];
	add.s64 	%rd17, %rd16, %rd13;
	ld.global.f32 	%f30, [%rd17];
	fma.rn.f32 	%f31, %f29, %f30, %f28;
	ld.global.f32 	%f32, [%rd52+4];
	add.s64 	%rd18, %rd17, %rd13;
	ld.global.f32 	%f33, [%rd18];
	fma.rn.f32 	%f34, %f32, %f33, %f31;
	ld.global.f32 	%f35, [%rd52+8];
	add.s64 	%rd19, %rd18, %rd13;
	ld.global.f32 	%f36, [%rd19];
	fma.rn.f32 	%f37, %f35, %f36, %f34;
	ld.global.f32 	%f38, [%rd52+12];
	add.s64 	%rd20, %rd19, %rd13;
	ld.global.f32 	%f39, [%rd20];
	fma.rn.f32 	%f67, %f38, %f39, %f37;
	add.s32 	%r39, %r39, 8;
	add.s32 	%r38, %r38, %r7;
	add.s64 	%rd52, %rd52, 32;
	setp.ne.s32 	%p6, %r39, 0;
	@%p6 bra 	$L__BB0_4;
$L__BB0_5:
	setp.eq.s32 	%p7, %r4, 0;
	@%p7 bra 	$L__BB0_13;
	and.b32  	%r13, %r18, 3;
	setp.lt.u32 	%p8, %r4, 4;
	@%p8 bra 	$L__BB0_8;
	add.s32 	%r30, %r41, %r3;
	mul.wide.u32 	%rd21, %r30, 4;
	add.s64 	%rd22, %rd2, %rd21;
	ld.global.f32 	%f41, [%rd22];
	mad.lo.s32 	%r31, %r41, %r19, %r1;
	mul.wide.s32 	%rd23, %r31, 4;
	add.s64 	%rd24, %rd1, %rd23;
	ld.global.f32 	%f42, [%rd24];
	fma.rn.f32 	%f43, %f41, %f42, %f67;
	cvt.u64.u32 	%rd25, %r3;
	cvt.u64.u32 	%rd26, %r41;
	add.s64 	%rd27, %rd26, %rd25;
	shl.b64 	%rd28, %rd27, 2;
	add.s64 	%rd29, %rd2, %rd28;
	ld.global.f32 	%f44, [%rd29+4];
	mul.wide.s32 	%rd30, %r19, 4;
	add.s64 	%rd31, %rd24, %rd30;
	ld.global.f32 	%f45, [%rd31];
	fma.rn.f32 	%f46, %f44, %f45, %f43;
	ld.global.f32 	%f47, [%rd29+8];
	add.s64 	%rd32, %rd31, %rd30;
	ld.global.f32 	%f48, [%rd32];
	fma.rn.f32 	%f49, %f47, %f48, %f46;
	ld.global.f32 	%f50, [%rd29+12];
	add.s64 	%rd33, %rd32, %rd30;
	ld.global.f32 	%f51, [%rd33];
	fma.rn.f32 	%f67, %f50, %f51, %f49;
	add.s32 	%r41, %r41, 4;
$L__BB0_8:
	setp.eq.s32 	%p9, %r13, 0;
	@%p9 bra 	$L__BB0_13;
	setp.eq.s32 	%p10, %r13, 1;
	@%p10 bra 	$L__BB0_11;
	add.s32 	%r32, %r41, %r3;
	mul.wide.u32 	%rd34, %r32, 4;
	add.s64 	%rd35, %rd2, %rd34;
	ld.global.f32 	%f53, [%rd35];
	mad.lo.s32 	%r33, %r41, %r19, %r1;
	mul.wide.s32 	%rd36, %r33, 4;
	add.s64 	%rd37, %rd1, %rd36;
	ld.global.f32 	%f54, [%rd37];
	fma.rn.f32 	%f55, %f53, %f54, %f67;
	cvt.u64.u32 	%rd38, %r3;
	cvt.u64.u32 	%rd39, %r41;
	add.s64 	%rd40, %rd39, %rd38;
	shl.b64 	%rd41, %rd40, 2;
	add.s64 	%rd42, %rd2, %rd41;
	ld.global.f32 	%f56, [%rd42+4];
	mul.wide.s32 	%rd43, %r19, 4;
	add.s64 	%rd44, %rd37, %rd43;
	ld.global.f32 	%f57, [%rd44];
	fma.rn.f32 	%f67, %f56, %f57, %f55;
	add.s32 	%r41, %r41, 2;
$L__BB0_11:
	and.b32  	%r34, %r18, 1;
	setp.eq.b32 	%p11, %r34, 1;
	not.pred 	%p12, %p11;
	@%p12 bra 	$L__BB0_13;
	add.s32 	%r35, %r41, %r3;
	mul.wide.u32 	%rd45, %r35, 4;
	add.s64 	%rd46, %rd2, %rd45;
	ld.global.f32 	%f58, [%rd46];
	mad.lo.s32 	%r36, %r41, %r19, %r1;
	mul.wide.s32 	%rd47, %r36, 4;
	add.s64 	%rd48, %rd1, %rd47;
	ld.global.f32 	%f59, [%rd48];
	fma.rn.f32 	%f67, %f58, %f59, %f67;
$L__BB0_13:
	mad.lo.s32 	%r37, %r19, %r28, %r1;
	cvta.to.global.u64 	%rd49, %rd6;
	mul.wide.s32 	%rd50, %r37, 4;
	add.s64 	%rd51, %rd49, %rd50;
	st.global.f32 	[%rd51], %f67;
$L__BB0_14:
	ret;

}
	// .globl	_Z20matrixMultiplySharedPfS_S_iiiiii
.visible .entry _Z20matrixMultiplySharedPfS_S_iiiiii(
	.param .u64 .ptr .align 1 _Z20matrixMultiplySharedPfS_S_iiiiii_param_0,
	.param .u64 .ptr .align 1 _Z20matrixMultiplySharedPfS_S_iiiiii_param_1,
	.param .u64 .ptr .align 1 _Z20matrixMultiplySharedPfS_S_iiiiii_param_2,
	.param .u32 _Z20matrixMultiplySharedPfS_S_iiiiii_param_3,
	.param .u32 _Z20matrixMultiplySharedPfS_S_iiiiii_param_4,
	.param .u32 _Z20matrixMultiplySharedPfS_S_iiiiii_param_5,
	.param .u32 _Z20matrixMultiplySharedPfS_S_iiiiii_param_6,
	.param .u32 _Z20matrixMultiplySharedPfS_S_iiiiii_param_7,
	.param .u32 _Z20matrixMultiplySharedPfS_S_iiiiii_param_8
)
{
	.reg .pred 	%p<12>;
	.reg .b32 	%r<46>;
	.reg .b32 	%f<66>;
	.reg .b64 	%rd<13>;
	// demoted variable
	.shared .align 4 .b8 _ZZ20matrixMultiplySharedPfS_S_iiiiiiE7sharedM[1024];
	// demoted variable
	.shared .align 4 .b8 _ZZ20matrixMultiplySharedPfS_S_iiiiiiE7sharedN[1024];
	ld.param.u64 	%rd4, [_Z20matrixMultiplySharedPfS_S_iiiiii_param_0];
	ld.param.u64 	%rd5, [_Z20matrixMultiplySharedPfS_S_iiiiii_param_1];
	ld.param.u64 	%rd6, [_Z20matrixMultiplySharedPfS_S_iiiiii_param_2];
	ld.param.u32 	%r25, [_Z20matrixMultiplySharedPfS_S_iiiiii_param_3];
	ld.param.u32 	%r26, [_Z20matrixMultiplySharedPfS_S_iiiiii_param_4];
	ld.param.u32 	%r27, [_Z20matrixMultiplySharedPfS_S_iiiiii_param_5];
	ld.param.u32 	%r28, [_Z20matrixMultiplySharedPfS_S_iiiiii_param_6];
	ld.param.u32 	%r29, [_Z20matrixMultiplySharedPfS_S_iiiiii_param_7];
	ld.param.u32 	%r30, [_Z20matrixMultiplySharedPfS_S_iiiiii_param_8];
	mov.u32 	%r31, %ctaid.x;
	mov.u32 	%r32, %ctaid.y;
	mov.u32 	%r41, %tid.x;
	mov.u32 	%r43, %tid.y;
	shl.b32 	%r33, %r32, 4;
	add.s32 	%r3, %r33, %r43;
	shl.b32 	%r4, %r31, 4;
	add.s32 	%r5, %r4, %r41;
	cvt.rn.f32.s32 	%f9, %r26;
	mul.f32 	%f10, %f9, 0f3D800000;
	cvt.rpi.f32.f32 	%f11, %f10;
	cvt.rzi.s32.f32 	%r6, %f11;
	setp.lt.s32 	%p1, %r6, 1;
	mov.f32 	%f65, 0f00000000;
	@%p1 bra 	$L__BB1_7;
	shl.b32 	%r34, %r43, 6;
	mov.u32 	%r35, _ZZ20matrixMultiplySharedPfS_S_iiiiiiE7sharedM;
	add.s32 	%r7, %r35, %r34;
	shl.b32 	%r36, %r41, 2;
	add.s32 	%r8, %r7, %r36;
	mov.u32 	%r37, _ZZ20matrixMultiplySharedPfS_S_iiiiiiE7sharedN;
	add.s32 	%r10, %r37, %r36;
	add.s32 	%r9, %r10, %r34;
	neg.s32 	%r45, %r6;
	mad.lo.s32 	%r38, %r43, %r28, %r41;
	add.s32 	%r44, %r38, %r4;
	shl.b32 	%r13, %r28, 4;
	mad.lo.s32 	%r42, %r26, %r3, %r41;
	cvta.to.global.u64 	%rd1, %rd4;
	cvta.to.global.u64 	%rd2, %rd5;
	mov.f32 	%f65, 0f00000000;
$L__BB1_2:
	setp.ge.s32 	%p2, %r3, %r25;
	mul.wide.s32 	%rd7, %r42, 4;
	add.s64 	%rd3, %rd1, %rd7;
	setp.ge.s32 	%p3, %r41, %r26;
	mov.f32 	%f63, 0f00000000;
	or.pred  	%p4, %p3, %p2;
	@%p4 bra 	$L__BB1_4;
	ld.global.f32 	%f63, [%rd3];
$L__BB1_4:
	setp.ge.s32 	%p5, %r5, %r28;
	st.shared.f32 	[%r8], %f63;
	setp.ge.s32 	%p6, %r43, %r27;
	mov.f32 	%f64, 0f00000000;
	or.pred  	%p7, %p6, %p5;
	@%p7 bra 	$L__BB1_6;
	mul.wide.s32 	%rd8, %r44, 4;
	add.s64 	%rd9, %rd2, %rd8;
	ld.global.f32 	%f64, [%rd9];
$L__BB1_6:
	st.shared.f32 	[%r9], %f64;
	bar.sync 	0;
	ld.shared.f32 	%f15, [%r7];
	ld.shared.f32 	%f16, [%r10];
	fma.rn.f32 	%f17, %f15, %f16, %f65;
	ld.shared.f32 	%f18, [%r7+4];
	ld.shared.f32 	%f19, [%r10+64];
	fma.rn.f32 	%f20, %f18, %f19, %f17;
	ld.shared.f32 	%f21, [%r7+8];
	ld.shared.f32 	%f22, [%r10+128];
	fma.rn.f32 	%f23, %f21, %f22, %f20;
	ld.shared.f32 	%f24, [%r7+12];
	ld.shared.f32 	%f25, [%r10+192];
	fma.rn.f32 	%f26, %f24, %f25, %f23;
	ld.shared.f32 	%f27, [%r7+16];
	ld.shared.f32 	%f28, [%r10+256];
	fma.rn.f32 	%f29, %f27, %f28, %f26;
	ld.shared.f32 	%f30, [%r7+20];
	ld.shared.f32 	%f31, [%r10+320];
	fma.rn.f32 	%f32, %f30, %f31, %f29;
	ld.shared.f32 	%f33, [%r7+24];
	ld.shared.f32 	%f34, [%r10+384];
	fma.rn.f32 	%f35, %f33, %f34, %f32;
	ld.shared.f32 	%f36, [%r7+28];
	ld.shared.f32 	%f37, [%r10+448];
	fma.rn.f32 	%f38, %f36, %f37, %f35;
	ld.shared.f32 	%f39, [%r7+32];
	ld.shared.f32 	%f40, [%r10+512];
	fma.rn.f32 	%f41, %f39, %f40, %f38;
	ld.shared.f32 	%f42, [%r7+36];
	ld.shared.f32 	%f43, [%r10+576];
	fma.rn.f32 	%f44, %f42, %f43, %f41;
	ld.shared.f32 	%f45, [%r7+40];
	ld.shared.f32 	%f46, [%r10+640];
	fma.rn.f32 	%f47, %f45, %f46, %f44;
	ld.shared.f32 	%f48, [%r7+44];
	ld.shared.f32 	%f49, [%r10+704];
	fma.rn.f32 	%f50, %f48, %f49, %f47;
	ld.shared.f32 	%f51, [%r7+48];
	ld.shared.f32 	%f52, [%r10+768];
	fma.rn.f32 	%f53, %f51, %f52, %f50;
	ld.shared.f32 	%f54, [%r7+52];
	ld.shared.f32 	%f55, [%r10+832];
	fma.rn.f32 	%f56, %f54, %f55, %f53;
	ld.shared.f32 	%f57, [%r7+56];
	ld.shared.f32 	%f58, [%r10+896];
	fma.rn.f32 	%f59, %f57, %f58, %f56;
	ld.shared.f32 	%f60, [%r7+60];
	ld.shared.f32 	%f61, [%r10+960];
	fma.rn.f32 	%f65, %f60, %f61, %f59;
	bar.sync 	0;
	add.s32 	%r45, %r45, 1;
	setp.ne.s32 	%p8, %r45, 0;
	add.s32 	%r44, %r44, %r13;
	add.s32 	%r43, %r43, 16;
	add.s32 	%r42, %r42, 16;
	add.s32 	%r41, %r41, 16;
	@%p8 bra 	$L__BB1_2;
$L__BB1_7:
	setp.ge.s32 	%p9, %r3, %r29;
	setp.ge.s32 	%p10, %r5, %r30;
	or.pred  	%p11, %p9, %p10;
	@%p11 bra 	$L__BB1_9;
	mad.lo.s32 	%r40, %r30, %r3, %r5;
	cvta.to.global.u64 	%rd10, %rd6;
	mul.wide.u32 	%rd11, %r40, 4;
	add.s64 	%rd12, %rd10, %rd11;
	st.global.f32 	[%rd12], %f65;
$L__BB1_9:
	ret;

}


// ===== COMPILED SASS (sm_100) =====

	.target	sm_100

	.elftype	@"ET_EXEC"


//--------------------- .note.nv.tkinfo           --------------------------
	.section	.note.nv.tkinfo,"",@"SHT_NOTE"
	.sectionflags	@"SHF_NOTE_NV_TKINFO"
	.tkinfo
        /*0018*/ 	.word	0x00000002
        /*0030*/ 	.string	""
        /*0030*/ 	.string	"ptxas"
        /*0030*/ 	.string	"Cuda compilation tools, release 13.0, V13.0.88"
        /*0030*/ 	.string	"Build cuda_13.0.r13.0/compiler.36424714_0"
        /*0030*/ 	.string	"-arch sm_100 -m 64 "



//--------------------- .note.nv.cuinfo           --------------------------
	.section	.note.nv.cuinfo,"",@"SHT_NOTE"
	.sectionflags	@"SHF_NOTE_NV_CUINFO"
        /*0018*/ 	.short	0x0002
        /*001a*/ 	.short	0x0064
        /*001c*/ 	.short	0x0082
	.zero		2


//--------------------- .nv.info                  --------------------------
	.section	.nv.info,"",@"SHT_CUDA_INFO"
	.align	4


	//----- nvinfo : EIATTR_REGCOUNT
	.align		4
        /*0000*/ 	.byte	0x04, 0x2f
        /*0002*/ 	.short	(.L_1 - .L_0)
	.align		4
.L_0:
        /*0004*/ 	.word	index@(_Z26multiplicateMatrixOnDevicePfS_S_iii)
        /*0008*/ 	.word	0x00000020


	//----- nvinfo : EIATTR_FRAME_SIZE
	.align		4
.L_1:
        /*000c*/ 	.byte	0x04, 0x11
        /*000e*/ 	.short	(.L_3 - .L_2)
	.align		4
.L_2:
        /*0010*/ 	.word	index@(_Z26multiplicateMatrixOnDevicePfS_S_iii)
        /*0014*/ 	.word	0x00000000


	//----- nvinfo : EIATTR_REGCOUNT
	.align		4
.L_3:
        /*0018*/ 	.byte	0x04, 0x2f
        /*001a*/ 	.short	(.L_5 - .L_4)
	.align		4
.L_4:
        /*001c*/ 	.word	index@(_Z20matrixMultiplySharedPfS_S_iiiiii)
        /*0020*/ 	.word	0x00000020


	//----- nvinfo : EIATTR_FRAME_SIZE
	.align		4
.L_5:
        /*0024*/ 	.byte	0x04, 0x11
        /*0026*/ 	.short	(.L_7 - .L_6)
	.align		4
.L_6:
        /*0028*/ 	.word	index@(_Z20matrixMultiplySharedPfS_S_iiiiii)
        /*002c*/ 	.word	0x00000000


	//----- nvinfo : EIATTR_MIN_STACK_SIZE
	.align		4
.L_7:
        /*0030*/ 	.byte	0x04, 0x12
        /*0032*/ 	.short	(.L_9 - .L_8)
	.align		4
.L_8:
        /*0034*/ 	.word	index@(_Z20matrixMultiplySharedPfS_S_iiiiii)
        /*0038*/ 	.word	0x00000000


	//----- nvinfo : EIATTR_MIN_STACK_SIZE
	.align		4
.L_9:
        /*003c*/ 	.byte	0x04, 0x12
        /*003e*/ 	.short	(.L_11 - .L_10)
	.align		4
.L_10:
        /*0040*/ 	.word	index@(_Z26multiplicateMatrixOnDevicePfS_S_iii)
        /*0044*/ 	.word	0x00000000
.L_11:


//--------------------- .nv.compat                --------------------------
	.section	.nv.compat,"",@"SHT_CUDA_COMPAT_INFO"
	.align	4
        /*0000*/ 	.byte	0x02, 0x09, 0x00, 0x00, 0x02, 0x02, 0x01, 0x00, 0x02, 0x05, 0x05, 0x00, 0x03, 0x07, 0x01, 0x01
        /*0010*/ 	.byte	0x02, 0x03, 0x00, 0x00, 0x02, 0x06, 0x01, 0x00, 0x04, 0x0b, 0x08, 0x00, 0x09, 0x00, 0x00, 0x00
        /*0020*/ 	.byte	0x00, 0x00, 0x00, 0x00


//--------------------- .nv.info._Z20matrixMultiplySharedPfS_S_iiiiii --------------------------
	.section	.nv.info._Z20matrixMultiplySharedPfS_S_iiiiii,"",@"SHT_CUDA_INFO"
	.sectionflags	@""
	.align	4


	//----- nvinfo : EIATTR_CUDA_API_VERSION
	.align		4
        /*0000*/ 	.byte	0x04, 0x37
        /*0002*/ 	.short	(.L_13 - .L_12)
.L_12:
        /*0004*/ 	.word	0x00000082


	//----- nvinfo : EIATTR_KPARAM_INFO
	.align		4
.L_13:
        /*0008*/ 	.byte	0x04, 0x17
        /*000a*/ 	.short	(.L_15 - .L_14)
.L_14:
        /*000c*/ 	.word	0x00000000
        /*0010*/ 	.short	0x0008
        /*0012*/ 	.short	0x002c
        /*0014*/ 	.byte	0x00, 0xf0, 0x11, 0x00


	//----- nvinfo : EIATTR_KPARAM_INFO
	.align		4
.L_15:
        /*0018*/ 	.byte	0x04, 0x17
        /*001a*/ 	.short	(.L_17 - .L_16)
.L_16:
        /*001c*/ 	.word	0x00000000
        /*0020*/ 	.short	0x0007
        /*0022*/ 	.short	0x0028
        /*0024*/ 	.byte	0x00, 0xf0, 0x11, 0x00


	//----- nvinfo : EIATTR_KPARAM_INFO
	.align		4
.L_17:
        /*0028*/ 	.byte	0x04, 0x17
        /*002a*/ 	.short	(.L_19 - .L_18)
.L_18:
        /*002c*/ 	.word	0x00000000
        /*0030*/ 	.short	0x0006
        /*0032*/ 	.short	0x0024
        /*0034*/ 	.byte	0x00, 0xf0, 0x11, 0x00


	//----- nvinfo : EIATTR_KPARAM_INFO
	.align		4
.L_19:
        /*0038*/ 	.byte	0x04, 0x17
        /*003a*/ 	.short	(.L_21 - .L_20)
.L_20:
        /*003c*/ 	.word	0x00000000
        /*0040*/ 	.short	0x0005
        /*0042*/ 	.short	0x0020
        /*0044*/ 	.byte	0x00, 0xf0, 0x11, 0x00


	//----- nvinfo : EIATTR_KPARAM_INFO
	.align		4
.L_21:
        /*0048*/ 	.byte	0x04, 0x17
        /*004a*/ 	.short	(.L_23 - .L_22)
.L_22:
        /*004c*/ 	.word	0x00000000
        /*0050*/ 	.short	0x0004
        /*0052*/ 	.short	0x001c
        /*0054*/ 	.byte	0x00, 0xf0, 0x11, 0x00


	//----- nvinfo : EIATTR_KPARAM_INFO
	.align		4
.L_23:
        /*0058*/ 	.byte	0x04, 0x17
        /*005a*/ 	.short	(.L_25 - .L_24)
.L_24:
        /*005c*/ 	.word	0x00000000
        /*0060*/ 	.short	0x0003
        /*0062*/ 	.short	0x0018
        /*0064*/ 	.byte	0x00, 0xf0, 0x11, 0x00


	//----- nvinfo : EIATTR_KPARAM_INFO
	.align		4
.L_25:
        /*0068*/ 	.byte	0x04, 0x17
        /*006a*/ 	.short	(.L_27 - .L_26)
.L_26:
        /*006c*/ 	.word	0x00000000
        /*0070*/ 	.short	0x0002
        /*0072*/ 	.short	0x0010
        /*0074*/ 	.byte	0x00, 0xf5, 0x21, 0x00


	//----- nvinfo : EIATTR_KPARAM_INFO
	.align		4
.L_27:
        /*0078*/ 	.byte	0x04, 0x17
        /*007a*/ 	.short	(.L_29 - .L_28)
.L_28:
        /*007c*/ 	.word	0x00000000
        /*0080*/ 	.short	0x0001
        /*0082*/ 	.short	0x0008
        /*0084*/ 	.byte	0x00, 0xf5, 0x21, 0x00


	//----- nvinfo : EIATTR_KPARAM_INFO
	.align		4
.L_29:
        /*0088*/ 	.byte	0x04, 0x17
        /*008a*/ 	.short	(.L_31 - .L_30)
.L_30:
        /*008c*/ 	.word	0x00000000
        /*0090*/ 	.short	0x0000
        /*0092*/ 	.short	0x0000
        /*0094*/ 	.byte	0x00, 0xf5, 0x21, 0x00


	//----- nvinfo : EIATTR_SPARSE_MMA_MASK
	.align		4
.L_31:
        /*0098*/ 	.byte	0x03, 0x50
        /*009a*/ 	.short	0x0000


	//----- nvinfo : EIATTR_MAXREG_COUNT
	.align		4
        /*009c*/ 	.byte	0x03, 0x1b
        /*009e*/ 	.short	0x00ff


	//----- nvinfo : EIATTR_NUM_BARRIERS
	.align		4
        /*00a0*/ 	.byte	0x02, 0x4c
        /*00a2*/ 	.byte	0x01
	.zero		1


	//----- nvinfo : EIATTR_MERCURY_ISA_VERSION
	.align		4
        /*00a4*/ 	.byte	0x03, 0x5f
        /*00a6*/ 	.short	0x0101


	//----- nvinfo : EIATTR_VRC_CTA_INIT_COUNT
	.align		4
        /*00a8*/ 	.byte	0x02, 0x4a
	.zero		1
	.zero		1


	//----- nvinfo : EIATTR_EXIT_INSTR_OFFSETS
	.align		4
        /*00ac*/ 	.byte	0x04, 0x1c
        /*00ae*/ 	.short	(.L_33 - .L_32)


	//   ....[0]....
.L_32:
        /*00b0*/ 	.word	0x00000600


	//   ....[1]....
        /*00b4*/ 	.word	0x00000650


	//----- nvinfo : EIATTR_CBANK_PARAM_SIZE
	.align		4
.L_33:
        /*00b8*/ 	.byte	0x03, 0x19
        /*00ba*/ 	.short	0x0030


	//----- nvinfo : EIATTR_PARAM_CBANK
	.align		4
        /*00bc*/ 	.byte	0x04, 0x0a
        /*00be*/ 	.short	(.L_35 - .L_34)
	.align		4
.L_34:
        /*00c0*/ 	.word	index@(.nv.constant0._Z20matrixMultiplySharedPfS_S_iiiiii)
        /*00c4*/ 	.short	0x0380
        /*00c6*/ 	.short	0x0030


	//----- nvinfo : EIATTR_SW_WAR
	.align		4
.L_35:
        /*00c8*/ 	.byte	0x04, 0x36
        /*00ca*/ 	.short	(.L_37 - .L_36)
.L_36:
        /*00cc*/ 	.word	0x00000008
.L_37:


//--------------------- .nv.info._Z26multiplicateMatrixOnDevicePfS_S_iii --------------------------
	.section	.nv.info._Z26multiplicateMatrixOnDevicePfS_S_iii,"",@"SHT_CUDA_INFO"
	.sectionflags	@""
	.align	4


	//----- nvinfo : EIATTR_CUDA_API_VERSION
	.align		4
        /*0000*/ 	.byte	0x04, 0x37
        /*0002*/ 	.short	(.L_39 - .L_38)
.L_38:
        /*0004*/ 	.word	0x00000082


	//----- nvinfo : EIATTR_KPARAM_INFO
	.align		4
.L_39:
        /*0008*/ 	.byte	0x04, 0x17
        /*000a*/ 	.short	(.L_41 - .L_40)
.L_40:
        /*000c*/ 	.word	0x00000000
        /*0010*/ 	.short	0x0005
        /*0012*/ 	.short	0x0020
        /*0014*/ 	.byte	0x00, 0xf0, 0x11, 0x00


	//----- nvinfo : EIATTR_KPARAM_INFO
	.align		4
.L_41:
        /*0018*/ 	.byte	0x04, 0x17
        /*001a*/ 	.short	(.L_43 - .L_42)
.L_42:
        /*001c*/ 	.word	0x00000000
        /*0020*/ 	.short	0x0004
        /*0022*/ 	.short	0x001c
        /*0024*/ 	.byte	0x00, 0xf0, 0x11, 0x00


	//----- nvinfo : EIATTR_KPARAM_INFO
	.align		4
.L_43:
        /*0028*/ 	.byte	0x04, 0x17
        /*002a*/ 	.short	(.L_45 - .L_44)
.L_44:
        /*002c*/ 	.word	0x00000000
        /*0030*/ 	.short	0x0003
        /*0032*/ 	.short	0x0018
        /*0034*/ 	.byte	0x00, 0xf0, 0x11, 0x00


	//----- nvinfo : EIATTR_KPARAM_INFO
	.align		4
.L_45:
        /*0038*/ 	.byte	0x04, 0x17
        /*003a*/ 	.short	(.L_47 - .L_46)
.L_46:
        /*003c*/ 	.word	0x00000000
        /*0040*/ 	.short	0x0002
        /*0042*/ 	.short	0x0010
        /*0044*/ 	.byte	0x00, 0xf5, 0x21, 0x00


	//----- nvinfo : EIATTR_KPARAM_INFO
	.align		4
.L_47:
        /*0048*/ 	.byte	0x04, 0x17
        /*004a*/ 	.short	(.L_49 - .L_48)
.L_48:
        /*004c*/ 	.word	0x00000000
        /*0050*/ 	.short	0x0001
        /*0052*/ 	.short	0x0008
        /*0054*/ 	.byte	0x00, 0xf5, 0x21, 0x00


	//----- nvinfo : EIATTR_KPARAM_INFO
	.align		4
.L_49:
        /*0058*/ 	.byte	0x04, 0x17
        /*005a*/ 	.short	(.L_51 - .L_50)
.L_50:
        /*005c*/ 	.word	0x00000000
        /*0060*/ 	.short	0x0000
        /*0062*/ 	.short	0x0000
        /*0064*/ 	.byte	0x00, 0xf5, 0x21, 0x00


	//----- nvinfo : EIATTR_SPARSE_MMA_MASK
	.align		4
.L_51:
        /*0068*/ 	.byte	0x03, 0x50
        /*006a*/ 	.short	0x0000


	//----- nvinfo : EIATTR_MAXREG_COUNT
	.align		4
        /*006c*/ 	.byte	0x03, 0x1b
        /*006e*/ 	.short	0x00ff


	//----- nvinfo : EIATTR_MERCURY_ISA_VERSION
	.align		4
        /*0070*/ 	.byte	0x03, 0x5f
        /*0072*/ 	.short	0x0101


	//----- nvinfo : EIATTR_VRC_CTA_INIT_COUNT
	.align		4
        /*0074*/ 	.byte	0x02, 0x4a
	.zero		1
	.zero		1


	//----- nvinfo : EIATTR_EXIT_INSTR_OFFSETS
	.align		4
        /*0078*/ 	.byte	0x04, 0x1c
        /*007a*/ 	.short	(.L_53 - .L_52)


	//   ....[0]....
.L_52:
        /*007c*/ 	.word	0x000000d0


	//   ....[1]....
        /*0080*/ 	.word	0x000008f0


	//----- nvinfo : EIATTR_CBANK_PARAM_SIZE
	.align		4
.L_53:
        /*0084*/ 	.byte	0x03, 0x19
        /*0086*/ 	.short	0x0024


	//----- nvinfo : EIATTR_PARAM_CBANK
	.align		4
        /*0088*/ 	.byte	0x04, 0x0a
        /*008a*/ 	.short	(.L_55 - .L_54)
	.align		4
.L_54:
        /*008c*/ 	.word	index@(.nv.constant0._Z26multiplicateMatrixOnDevicePfS_S_iii)
        /*0090*/ 	.short	0x0380
        /*0092*/ 	.short	0x0024


	//----- nvinfo : EIATTR_SW_WAR
	.align		4
.L_55:
        /*0094*/ 	.byte	0x04, 0x36
        /*0096*/ 	.short	(.L_57 - .L_56)
.L_56:
        /*0098*/ 	.word	0x00000008
.L_57:


//--------------------- .nv.callgraph             --------------------------
	.section	.nv.callgraph,"",@"SHT_CUDA_CALLGRAPH"
	.align	4
	.sectionentsize	8
	.align		4
        /*0000*/ 	.word	0x00000000
	.align		4
        /*0004*/ 	.word	0xffffffff
	.align		4
        /*0008*/ 	.word	0x00000000
	.align		4
        /*000c*/ 	.word	0xfffffffe
	.align		4
        /*0010*/ 	.word	0x00000000
	.align		4
        /*0014*/ 	.word	0xfffffffd
	.align		4
        /*0018*/ 	.word	0x00000000
	.align		4
        /*001c*/ 	.word	0xfffffffc


//--------------------- .text._Z20matrixMultiplySharedPfS_S_iiiiii --------------------------
	.section	.text._Z20matrixMultiplySharedPfS_S_iiiiii,"ax",@progbits
	.align	128
        .global         _Z20matrixMultiplySharedPfS_S_iiiiii
        .type           _Z20matrixMultiplySharedPfS_S_iiiiii,@function
        .size           _Z20matrixMultiplySharedPfS_S_iiiiii,(.L_x_8 - _Z20matrixMultiplySharedPfS_S_iiiiii)
        .other          _Z20matrixMultiplySharedPfS_S_iiiiii,@"STO_CUDA_ENTRY STV_DEFAULT"
_Z20matrixMultiplySharedPfS_S_iiiiii:
.text._Z20matrixMultiplySharedPfS_S_iiiiii:
[----:B------:R-:W-:Y:S01]  /*0000*/  LDC R1, c[0x0][0x37c] ;  /* 0x0000df00ff017b82 */ /* 0x000fe20000000800 */
[----:B------:R-:W0:Y:S01]  /*0010*/  LDCU UR7, c[0x0][0x39c] ;  /* 0x00007380ff0777ac */ /* 0x000e220008000800 */
[----:B------:R-:W1:Y:S01]  /*0020*/  S2R R5, SR_CTAID.Y ;  /* 0x0000000000057919 */ /* 0x000e620000002600 */
[----:B------:R-:W-:Y:S01]  /*0030*/  HFMA2 R25, -RZ, RZ, 0, 0 ;  /* 0x00000000ff197431 */ /* 0x000fe200000001ff */
[----:B------:R-:W2:Y:S01]  /*0040*/  LDCU.64 UR8, c[0x0][0x358] ;  /* 0x00006b00ff0877ac */ /* 0x000ea20008000a00 */
[----:B------:R-:W1:Y:S01]  /*0050*/  S2R R3, SR_TID.Y ;  /* 0x0000000000037919 */ /* 0x000e620000002200 */
[----:B------:R-:W3:Y:S01]  /*0060*/  S2R R9, SR_CTAID.X ;  /* 0x0000000000097919 */ /* 0x000ee20000002500 */
[----:B------:R-:W3:Y:S01]  /*0070*/  S2R R4, SR_TID.X ;  /* 0x0000000000047919 */ /* 0x000ee20000002100 */
[----:B0-----:R-:W-:-:S05]  /*0080*/  I2FP.F32.S32 R0, UR7 ;  /* 0x0000000700007c45 */ /* 0x001fca0008201400 */
[----:B------:R-:W-:-:S04]  /*0090*/  FMUL R0, R0, 0.0625 ;  /* 0x3d80000000007820 */ /* 0x000fc80000400000 */
[----:B------:R-:W0:Y:S01]  /*00a0*/  F2I.CEIL.NTZ R16, R0 ;  /* 0x0000000000107305 */ /* 0x000e22000020b100 */
[----:B-1----:R-:W-:Y:S02]  /*00b0*/  LEA R5, R5, R3, 0x4 ;  /* 0x0000000305057211 */ /* 0x002fe400078e20ff */
[----:B0-----:R-:W-:Y:S02]  /*00c0*/  ISETP.GE.AND P0, PT, R16, 0x1, PT ;  /* 0x000000011000780c */ /* 0x001fe40003f06270 */
[----:B---3--:R-:W-:-:S11]  /*00d0*/  LEA R2, R9, R4, 0x4 ;  /* 0x0000000409027211 */ /* 0x008fd600078e20ff */
[----:B--2---:R-:W-:Y:S05]  /*00e0*/  @!P0 BRA `(.L_x_0) ;  /* 0x0000000400388947 */ /* 0x004fea0003800000 */
[----:B------:R-:W0:Y:S01]  /*00f0*/  S2UR UR6, SR_CgaCtaId ;  /* 0x00000000000679c3 */ /* 0x000e220000008800 */
[----:B------:R-:W1:Y:S01]  /*0100*/  LDCU UR10, c[0x0][0x3a4] ;  /* 0x00007480ff0a77ac */ /* 0x000e620008000800 */
[----:B------:R-:W-:Y:S02]  /*0110*/  MOV R0, R4 ;  /* 0x0000000400007202 */ /* 0x000fe40000000f00 */
[----:B------:R-:W-:Y:S01]  /*0120*/  IADD3 R16, PT, PT, -R16, RZ, RZ ;  /* 0x000000ff10107210 */ /* 0x000fe20007ffe1ff */
[----:B------:R-:W2:Y:S01]  /*0130*/  LDCU UR11, c[0x0][0x398] ;  /* 0x00007300ff0b77ac */ /* 0x000ea20008000800 */
[----:B------:R-:W-:Y:S01]  /*0140*/  MOV R25, RZ ;  /* 0x000000ff00197202 */ /* 0x000fe20000000f00 */
[----:B------:R-:W-:Y:S01]  /*0150*/  IMAD R19, R5, UR7, R0 ;  /* 0x0000000705137c24 */ /* 0x000fe2000f8e0200 */
[----:B------:R-:W3:Y:S01]  /*0160*/  LDC.64 R22, c[0x0][0x380] ;  /* 0x0000e000ff167b82 */ /* 0x000ee20000000a00 */
[----:B------:R-:W-:Y:S01]  /*0170*/  UMOV UR4, 0x400 ;  /* 0x0000040000047882 */ /* 0x000fe20000000000 */
[----:B------:R-:W4:Y:S01]  /*0180*/  LDCU UR12, c[0x0][0x39c] ;  /* 0x00007380ff0c77ac */ /* 0x000f220008000800 */
[----:B------:R-:W-:-:S05]  /*0190*/  UIADD3 UR5, UPT, UPT, UR4, 0x400, URZ ;  /* 0x0000040004057890 */ /* 0x000fca000fffe0ff */
[----:B------:R-:W3:Y:S01]  /*01a0*/  LDC.64 R6, c[0x0][0x3a0] ;  /* 0x0000e800ff067b82 */ /* 0x000ee20000000a00 */
[----:B-1----:R-:W-:Y:S01]  /*01b0*/  IMAD R4, R3, UR10, R0 ;  /* 0x0000000a03047c24 */ /* 0x002fe2000f8e0200 */
[----:B--2---:R-:W-:Y:S01]  /*01c0*/  ISETP.GE.AND P1, PT, R5, UR11, PT ;  /* 0x0000000b05007c0c */ /* 0x004fe2000bf26270 */
[----:B0-----:R-:W-:-:S03]  /*01d0*/  ULEA UR4, UR6, UR4, 0x18 ;  /* 0x0000000406047291 */ /* 0x001fc6000f8ec0ff */
[----:B------:R-:W-:Y:S01]  /*01e0*/  LEA R4, R9, R4, 0x4 ;  /* 0x0000000409047211 */ /* 0x000fe200078e20ff */
[----:B------:R-:W-:Y:S02]  /*01f0*/  ULEA UR5, UR6, UR5, 0x18 ;  /* 0x0000000506057291 */ /* 0x000fe4000f8ec0ff */
[----:B------:R-:W-:-:S04]  /*0200*/  LEA R17, R3, UR4, 0x6 ;  /* 0x0000000403117c11 */ /* 0x000fc8000f8e30ff */
[C---:B------:R-:W-:Y:S01]  /*0210*/  LEA R18, R0.reuse, UR5, 0x2 ;  /* 0x0000000500127c11 */ /* 0x040fe2000f8e10ff */
[----:B------:R-:W-:-:S03]  /*0220*/  IMAD R20, R0, 0x4, R17 ;  /* 0x0000000400147824 */ /* 0x000fc600078e0211 */
[----:B----4-:R-:W-:-:S07]  /*0230*/  LEA R21, R3, R18, 0x6 ;  /* 0x0000001203157211 */ /* 0x010fce00078e30ff */
.L_x_1:
[----:B---3--:R-:W-:Y:S01]  /*0240*/  ISETP.GE.AND P0, PT, R2, R7, PT ;  /* 0x000000070200720c */ /* 0x008fe20003f06270 */
[----:B------:R-:W-:Y:S01]  /*0250*/  HFMA2 R24, -RZ, RZ, 0, 0 ;  /* 0x00000000ff187431 */ /* 0x000fe200000001ff */
[----:B------:R-:W-:Y:S01]  /*0260*/  ISETP.GE.OR P2, PT, R0, UR12, P1 ;  /* 0x0000000c00007c0c */ /* 0x000fe20008f46670 */
[----:B------:R-:W-:Y:S01]  /*0270*/  IMAD.WIDE R8, R19, 0x4, R22 ;  /* 0x0000000413087825 */ /* 0x000fe200078e0216 */
[----:B------:R-:W-:Y:S02]  /*0280*/  ISETP.GE.OR P0, PT, R3, R6, P0 ;  /* 0x000000060300720c */ /* 0x000fe40000706670 */
[----:B------:R-:W-:-:S09]  /*0290*/  MOV R29, RZ ;  /* 0x000000ff001d7202 */ /* 0x000fd20000000f00 */
[----:B------:R-:W2:Y:S02]  /*02a0*/  @!P2 LDG.E R29, desc[UR8][R8.64] ;  /* 0x00000008081da981 */ /* 0x000ea4000c1e1900 */
[----:B------:R-:W0:Y:S02]  /*02b0*/  @!P0 LDC.64 R10, c[0x0][0x388] ;  /* 0x0000e200ff0a8b82 */ /* 0x000e240000000a00 */
[----:B0-----:R-:W-:-:S05]  /*02c0*/  @!P0 IMAD.WIDE R10, R4, 0x4, R10 ;  /* 0x00000004040a8825 */ /* 0x001fca00078e020a */
[----:B------:R-:W3:Y:S01]  /*02d0*/  @!P0 LDG.E R24, desc[UR8][R10.64] ;  /* 0x000000080a188981 */ /* 0x000ee2000c1e1900 */
[----:B------:R-:W-:-:S05]  /*02e0*/  VIADD R16, R16, 0x1 ;  /* 0x0000000110107836 */ /* 0x000fca0000000000 */
[----:B------:R-:W-:Y:S02]  /*02f0*/  ISETP.NE.AND P0, PT, R16, RZ, PT ;  /* 0x000000ff1000720c */ /* 0x000fe40003f05270 */
[----:B------:R-:W-:Y:S02]  /*0300*/  IADD3 R19, PT, PT, R19, 0x10, RZ ;  /* 0x0000001013137810 */ /* 0x000fe40007ffe0ff */
[----:B------:R-:W-:Y:S02]  /*0310*/  IADD3 R0, PT, PT, R0, 0x10, RZ ;  /* 0x0000001000007810 */ /* 0x000fe40007ffe0ff */
[----:B------:R-:W-:Y:S02]  /*0320*/  IADD3 R3, PT, PT, R3, 0x10, RZ ;  /* 0x0000001003037810 */ /* 0x000fe40007ffe0ff */
[----:B------:R-:W-:Y:S01]  /*0330*/  LEA R4, R7, R4, 0x4 ;  /* 0x0000000407047211 */ /* 0x000fe200078e20ff */
[----:B--2---:R-:W-:Y:S04]  /*0340*/  STS [R20], R29 ;  /* 0x0000001d14007388 */ /* 0x004fe80000000800 */
[----:B---3--:R-:W-:Y:S01]  /*0350*/  STS [R21], R24 ;  /* 0x0000001815007388 */ /* 0x008fe20000000800 */
[----:B------:R-:W-:Y:S06]  /*0360*/  BAR.SYNC.DEFER_BLOCKING 0x0 ;  /* 0x0000000000007b1d */ /* 0x000fec0000010000 */
[----:B------:R-:W-:Y:S04]  /*0370*/  LDS R26, [R18] ;  /* 0x00000000121a7984 */ /* 0x000fe80000000800 */
[----:B------:R-:W0:Y:S04]  /*0380*/  LDS.128 R12, [R17] ;  /* 0x00000000110c7984 */ /* 0x000e280000000c00 */
[----:B------:R-:W1:Y:S04]  /*0390*/  LDS R28, [R18+0x40] ;  /* 0x00004000121c7984 */ /* 0x000e680000000800 */
[----:B------:R-:W2:Y:S04]  /*03a0*/  LDS R27, [R18+0x80] ;  /* 0x00008000121b7984 */ /* 0x000ea80000000800 */
[----:B------:R-:W-:Y:S04]  /*03b0*/  LDS.128 R8, [R17+0x10] ;  /* 0x0000100011087984 */ /* 0x000fe80000000c00 */
[----:B------:R-:W-:Y:S01]  /*03c0*/  LDS R24, [R18+0x140] ;  /* 0x0001400012187984 */ /* 0x000fe20000000800 */
[----:B0-----:R-:W-:-:S03]  /*03d0*/  FFMA R26, R12, R26, R25 ;  /* 0x0000001a0c1a7223 */ /* 0x001fc60000000019 */
[----:B------:R-:W0:Y:S01]  /*03e0*/  LDS R12, [R18+0xc0] ;  /* 0x0000c000120c7984 */ /* 0x000e220000000800 */
[----:B-1----:R-:W-:-:S03]  /*03f0*/  FFMA R26, R28, R13, R26 ;  /* 0x0000000d1c1a7223 */ /* 0x002fc6000000001a */
[----:B------:R-:W1:Y:S04]  /*0400*/  LDS R13, [R18+0x100] ;  /* 0x00010000120d7984 */ /* 0x000e680000000800 */
[----:B------:R-:W3:Y:S01]  /*0410*/  LDS R25, [R18+0x180] ;  /* 0x0001800012197984 */ /* 0x000ee20000000800 */
[----:B--2---:R-:W-:-:S04]  /*0420*/  FFMA R27, R27, R14, R26 ;  /* 0x0000000e1b1b7223 */ /* 0x004fc8000000001a */
[----:B0-----:R-:W-:Y:S02]  /*0430*/  FFMA R15, R12, R15, R27 ;  /* 0x0000000f0c0f7223 */ /* 0x001fe4000000001b */
[----:B------:R-:W-:Y:S02]  /*0440*/  LDS R27, [R18+0x200] ;  /* 0x00020000121b7984 */ /* 0x000fe40000000800 */
[----:B-1----:R-:W-:Y:S02]  /*0450*/  FFMA R13, R8, R13, R15 ;  /* 0x0000000d080d7223 */ /* 0x002fe4000000000f */
[----:B------:R-:W0:Y:S02]  /*0460*/  LDS R8, [R18+0x1c0] ;  /* 0x0001c00012087984 */ /* 0x000e240000000800 */
[----:B------:R-:W-:Y:S02]  /*0470*/  FFMA R26, R24, R9, R13 ;  /* 0x00000009181a7223 */ /* 0x000fe4000000000d */
[----:B------:R-:W1:Y:S04]  /*0480*/  LDS.128 R12, [R17+0x20] ;  /* 0x00002000110c7984 */ /* 0x000e680000000c00 */
[----:B------:R-:W2:Y:S01]  /*0490*/  LDS R24, [R18+0x240] ;  /* 0x0002400012187984 */ /* 0x000ea20000000800 */
[----:B---3--:R-:W-:-:S03]  /*04a0*/  FFMA R9, R25, R10, R26 ;  /* 0x0000000a19097223 */ /* 0x008fc6000000001a */
[----:B------:R-:W3:Y:S01]  /*04b0*/  LDS R25, [R18+0x280] ;  /* 0x0002800012197984 */ /* 0x000ee20000000800 */
[----:B0-----:R-:W-:-:S04]  /*04c0*/  FFMA R9, R8, R11, R9 ;  /* 0x0000000b08097223 */ /* 0x001fc80000000009 */
[----:B-1----:R-:W-:Y:S02]  /*04d0*/  FFMA R9, R12, R27, R9 ;  /* 0x0000001b0c097223 */ /* 0x002fe40000000009 */
[----:B------:R-:W0:Y:S02]  /*04e0*/  LDS R12, [R18+0x2c0] ;  /* 0x0002c000120c7984 */ /* 0x000e240000000800 */
[----:B--2---:R-:W-:Y:S02]  /*04f0*/  FFMA R24, R24, R13, R9 ;  /* 0x0000000d18187223 */ /* 0x004fe40000000009 */
[----:B------:R-:W-:Y:S04]  /*0500*/  LDS R13, [R18+0x300] ;  /* 0x00030000120d7984 */ /* 0x000fe80000000800 */
[----:B------:R-:W1:Y:S01]  /*0510*/  LDS.128 R8, [R17+0x30] ;  /* 0x0000300011087984 */ /* 0x000e620000000c00 */
[----:B---3--:R-:W-:-:S03]  /*0520*/  FFMA R25, R25, R14, R24 ;  /* 0x0000000e19197223 */ /* 0x008fc60000000018 */
[----:B------:R-:W2:Y:S04]  /*0530*/  LDS R27, [R18+0x340] ;  /* 0x00034000121b7984 */ /* 0x000ea80000000800 */
[----:B------:R-:W3:Y:S04]  /*0540*/  LDS R24, [R18+0x380] ;  /* 0x0003800012187984 */ /* 0x000ee80000000800 */
[----:B------:R-:W4:Y:S01]  /*0550*/  LDS R14, [R18+0x3c0] ;  /* 0x0003c000120e7984 */ /* 0x000f220000000800 */
[----:B0-----:R-:W-:-:S04]  /*0560*/  FFMA R15, R12, R15, R25 ;  /* 0x0000000f0c0f7223 */ /* 0x001fc80000000019 */
[----:B-1----:R-:W-:-:S04]  /*0570*/  FFMA R8, R8, R13, R15 ;  /* 0x0000000d08087223 */ /* 0x002fc8000000000f */
[----:B--2---:R-:W-:-:S04]  /*0580*/  FFMA R9, R27, R9, R8 ;  /* 0x000000091b097223 */ /* 0x004fc80000000008 */
[----:B---3--:R-:W-:-:S04]  /*0590*/  FFMA R9, R24, R10, R9 ;  /* 0x0000000a18097223 */ /* 0x008fc80000000009 */
[----:B----4-:R-:W-:Y:S01]  /*05a0*/  FFMA R25, R14, R11, R9 ;  /* 0x0000000b0e197223 */ /* 0x010fe20000000009 */
[----:B------:R-:W-:Y:S06]  /*05b0*/  BAR.SYNC.DEFER_BLOCKING 0x0 ;  /* 0x0000000000007b1d */ /* 0x000fec0000010000 */
[----:B------:R-:W-:Y:S05]  /*05c0*/  @P0 BRA `(.L_x_1) ;  /* 0xfffffffc001c0947 */ /* 0x000fea000383ffff */
.L_x_0:
[----:B------:R-:W0:Y:S02]  /*05d0*/  LDCU.64 UR4, c[0x0][0x3a8] ;  /* 0x00007500ff0477ac */ /* 0x000e240008000a00 */
[----:B0-----:R-:W-:-:S04]  /*05e0*/  ISETP.GE.AND P0, PT, R2, UR5, PT ;  /* 0x0000000502007c0c */ /* 0x001fc8000bf06270 */
[----:B------:R-:W-:-:S13]  /*05f0*/  ISETP.GE.OR P0, PT, R5, UR4, P0 ;  /* 0x0000000405007c0c */ /* 0x000fda0008706670 */
[----:B------:R-:W-:Y:S05]  /*0600*/  @P0 EXIT ;  /* 0x000000000000094d */ /* 0x000fea0003800000 */
[----:B------:R-:W0:Y:S01]  /*0610*/  LDC.64 R6, c[0x0][0x390] ;  /* 0x0000e400ff067b82 */ /* 0x000e220000000a00 */
[----:B------:R-:W-:-:S04]  /*0620*/  IMAD R3, R5, UR5, R2 ;  /* 0x0000000505037c24 */ /* 0x000fc8000f8e0202 */
[----:B0-----:R-:W-:-:S05]  /*0630*/  IMAD.WIDE.U32 R2, R3, 0x4, R6 ;  /* 0x0000000403027825 */ /* 0x001fca00078e0006 */
[----:B------:R-:W-:Y:S01]  /*0640*/  STG.E desc[UR8][R2.64], R25 ;  /* 0x0000001902007986 */ /* 0x000fe2000c101908 */
[----:B------:R-:W-:Y:S05]  /*0650*/  EXIT ;  /* 0x000000000000794d */ /* 0x000fea0003800000 */
.L_x_2:
[----:B------:R-:W-:-:S00]  /*0660*/  BRA `(.L_x_2) ;  /* 0xfffffffc00fc7947 */ /* 0x000fc0000383ffff */
[----:B------:R-:W-:-:S00]  /*0670*/  NOP ;  /* 0x0000000000007918 */ /* 0x000fc00000000000 */
        /* <DEDUP_REMOVED lines=8> */
.L_x_8:


//--------------------- .text._Z26multiplicateMatrixOnDevicePfS_S_iii --------------------------
	.section	.text._Z26multiplicateMatrixOnDevicePfS_S_iii,"ax",@progbits
	.align	128
        .global         _Z26multiplicateMatrixOnDevicePfS_S_iii
        .type           _Z26multiplicateMatrixOnDevicePfS_S_iii,@function
        .size           _Z26multiplicateMatrixOnDevicePfS_S_iii,(.L_x_9 - _Z26multiplicateMatrixOnDevicePfS_S_iii)
        .other          _Z26multiplicateMatrixOnDevicePfS_S_iii,@"STO_CUDA_ENTRY STV_DEFAULT"
_Z26multiplicateMatrixOnDevicePfS_S_iii:
.text._Z26multiplicateMatrixOnDevicePfS_S_iii:
[----:B------:R-:W-:Y:S01]  /*0000*/  LDC R1, c[0x0][0x37c] ;  /* 0x0000df00ff017b82 */ /* 0x000fe20000000800 */
[----:B------:R-:W0:Y:S01]  /*0010*/  S2R R0, SR_TID.Y ;  /* 0x0000000000007919 */ /* 0x000e220000002200 */
[----:B------:R-:W1:Y:S06]  /*0020*/  LDCU UR4, c[0x0][0x360] ;  /* 0x00006c00ff0477ac */ /* 0x000e6c0008000800 */
[----:B------:R-:W2:Y:S01]  /*0030*/  LDC R17, c[0x0][0x3a0] ;  /* 0x0000e800ff117b82 */ /* 0x000ea20000000800 */
[----:B------:R-:W0:Y:S01]  /*0040*/  S2R R5, SR_CTAID.Y ;  /* 0x0000000000057919 */ /* 0x000e220000002600 */
[----:B------:R-:W0:Y:S01]  /*0050*/  LDCU UR5, c[0x0][0x364] ;  /* 0x00006c80ff0577ac */ /* 0x000e220008000800 */
[----:B------:R-:W1:Y:S01]  /*0060*/  S2R R16, SR_TID.X ;  /* 0x0000000000107919 */ /* 0x000e620000002100 */
[----:B------:R-:W3:Y:S01]  /*0070*/  LDCU UR6, c[0x0][0x398] ;  /* 0x00007300ff0677ac */ /* 0x000ee20008000800 */
[----:B------:R-:W1:Y:S01]  /*0080*/  S2R R3, SR_CTAID.X ;  /* 0x0000000000037919 */ /* 0x000e620000002500 */
[----:B0-----:R-:W-:-:S05]  /*0090*/  IMAD R0, R5, UR5, R0 ;  /* 0x0000000505007c24 */ /* 0x001fca000f8e0200 */
[----:B---3--:R-:W-:Y:S01]  /*00a0*/  ISETP.GE.AND P0, PT, R0, UR6, PT ;  /* 0x0000000600007c0c */ /* 0x008fe2000bf06270 */
[----:B-1----:R-:W-:-:S05]  /*00b0*/  IMAD R16, R3, UR4, R16 ;  /* 0x0000000403107c24 */ /* 0x002fca000f8e0210 */
[----:B--2---:R-:W-:-:S13]  /*00c0*/  ISETP.GE.OR P0, PT, R16, R17, P0 ;  /* 0x000000111000720c */ /* 0x004fda0000706670 */
[----:B------:R-:W-:Y:S05]  /*00d0*/  @P0 EXIT ;  /* 0x000000000000094d */ /* 0x000fea0003800000 */
[----:B------:R-:W0:Y:S01]  /*00e0*/  LDC R19, c[0x0][0x39c] ;  /* 0x0000e700ff137b82 */ /* 0x000e220000000800 */
[----:B------:R-:W1:Y:S01]  /*00f0*/  LDCU.64 UR4, c[0x0][0x358] ;  /* 0x00006b00ff0477ac */ /* 0x000e620008000a00 */
[----:B------:R-:W-:Y:S01]  /*0100*/  HFMA2 R24, -RZ, RZ, 0, 0 ;  /* 0x00000000ff187431 */ /* 0x000fe200000001ff */
[----:B0-----:R-:W-:-:S13]  /*0110*/  ISETP.GE.AND P0, PT, R19, 0x1, PT ;  /* 0x000000011300780c */ /* 0x001fda0003f06270 */
[----:B-1----:R-:W-:Y:S05]  /*0120*/  @!P0 BRA `(.L_x_3) ;  /* 0x0000000400e08947 */ /* 0x002fea0003800000 */
[C---:B------:R-:W-:Y:S01]  /*0130*/  ISETP.GE.U32.AND P1, PT, R19.reuse, 0x8, PT ;  /* 0x000000081300780c */ /* 0x040fe20003f26070 */
[----:B------:R-:W-:Y:S01]  /*0140*/  IMAD R20, R0, R19, RZ ;  /* 0x0000001300147224 */ /* 0x000fe200078e02ff */
[----:B------:R-:W-:Y:S02]  /*0150*/  LOP3.LUT R27, R19, 0x7, RZ, 0xc0, !PT ;  /* 0x00000007131b7812 */ /* 0x000fe400078ec0ff */
[----:B------:R-:W-:Y:S02]  /*0160*/  MOV R24, RZ ;  /* 0x000000ff00187202 */ /* 0x000fe40000000f00 */
[----:B------:R-:W-:Y:S02]  /*0170*/  ISETP.NE.AND P0, PT, R27, RZ, PT ;  /* 0x000000ff1b00720c */ /* 0x000fe40003f05270 */
[----:B------:R-:W-:-:S05]  /*0180*/  MOV R21, RZ ;  /* 0x000000ff00157202 */ /* 0x000fca0000000f00 */
[----:B------:R-:W-:Y:S06]  /*0190*/  @!P1 BRA `(.L_x_4) ;  /* 0x0000000000c49947 */ /* 0x000fec0003800000 */
[----:B------:R-:W0:Y:S01]  /*01a0*/  LDC.64 R2, c[0x0][0x380] ;  /* 0x0000e000ff027b82 */ /* 0x000e220000000a00 */
[----:B------:R-:W-:Y:S02]  /*01b0*/  LOP3.LUT R21, R19, 0x7ffffff8, RZ, 0xc0, !PT ;  /* 0x7ffffff813157812 */ /* 0x000fe400078ec0ff */
[----:B------:R-:W-:Y:S02]  /*01c0*/  MOV R24, RZ ;  /* 0x000000ff00187202 */ /* 0x000fe40000000f00 */
[----:B------:R-:W-:Y:S02]  /*01d0*/  MOV R18, R16 ;  /* 0x0000001000127202 */ /* 0x000fe40000000f00 */
[----:B------:R-:W-:Y:S01]  /*01e0*/  IADD3 R22, PT, PT, -R21, RZ, RZ ;  /* 0x000000ff15167210 */ /* 0x000fe20007ffe1ff */
[----:B0-----:R-:W-:-:S03]  /*01f0*/  IMAD.WIDE.U32 R2, R20, 0x4, R2 ;  /* 0x0000000414027825 */ /* 0x001fc600078e0002 */
[----:B------:R-:W-:-:S04]  /*0200*/  IADD3 R4, P1, PT, R2, 0x10, RZ ;  /* 0x0000001002047810 */ /* 0x000fc80007f3e0ff */
[----:B------:R-:W-:-:S09]  /*0210*/  IADD3.X R5, PT, PT, RZ, R3, RZ, P1, !PT ;  /* 0x00000003ff057210 */ /* 0x000fd20000ffe4ff */
.L_x_5:
[----:B------:R-:W0:Y:S01]  /*0220*/  LDC.64 R14, c[0x0][0x388] ;  /* 0x0000e200ff0e7b82 */ /* 0x000e220000000a00 */
[----:B------:R-:W-:Y:S02]  /*0230*/  MOV R2, R4 ;  /* 0x0000000400027202 */ /* 0x000fe40000000f00 */
[----:B------:R-:W-:-:S05]  /*0240*/  MOV R3, R5 ;  /* 0x0000000500037202 */ /* 0x000fca0000000f00 */
[----:B------:R-:W2:Y:S04]  /*0250*/  LDG.E R25, desc[UR4][R2.64+-0x10] ;  /* 0xfffff00402197981 */ /* 0x000ea8000c1e1900 */
[----:B------:R-:W3:Y:S04]  /*0260*/  LDG.E R23, desc[UR4][R2.64+-0xc] ;  /* 0xfffff40402177981 */ /* 0x000ee8000c1e1900 */
[----:B------:R-:W4:Y:S04]  /*0270*/  LDG.E R29, desc[UR4][R2.64+-0x8] ;  /* 0xfffff804021d7981 */ /* 0x000f28000c1e1900 */
[----:B------:R-:W5:Y:S01]  /*0280*/  LDG.E R28, desc[UR4][R2.64+-0x4] ;  /* 0xfffffc04021c7981 */ /* 0x000f62000c1e1900 */
[----:B0-----:R-:W-:-:S05]  /*0290*/  IMAD.WIDE R14, R18, 0x4, R14 ;  /* 0x00000004120e7825 */ /* 0x001fca00078e020e */
[----:B------:R0:W2:Y:S01]  /*02a0*/  LDG.E R26, desc[UR4][R14.64] ;  /* 0x000000040e1a7981 */ /* 0x0000a2000c1e1900 */
[----:B------:R-:W-:-:S04]  /*02b0*/  IMAD.WIDE R12, R17, 0x4, R14 ;  /* 0x00000004110c7825 */ /* 0x000fc800078e020e */
[C---:B------:R-:W-:Y:S02]  /*02c0*/  IMAD.WIDE R4, R17.reuse, 0x4, R12 ;  /* 0x0000000411047825 */ /* 0x040fe400078e020c */
[----:B------:R-:W3:Y:S02]  /*02d0*/  LDG.E R12, desc[UR4][R12.64] ;  /* 0x000000040c0c7981 */ /* 0x000ee4000c1e1900 */
[C---:B------:R-:W-:Y:S02]  /*02e0*/  IMAD.WIDE R8, R17.reuse, 0x4, R4 ;  /* 0x0000000411087825 */ /* 0x040fe400078e0204 */
[----:B------:R-:W4:Y:S02]  /*02f0*/  LDG.E R4, desc[UR4][R4.64] ;  /* 0x0000000404047981 */ /* 0x000f24000c1e1900 */
[C---:B------:R-:W-:Y:S02]  /*0300*/  IMAD.WIDE R6, R17.reuse, 0x4, R8 ;  /* 0x0000000411067825 */ /* 0x040fe400078e0208 */
[----:B------:R-:W5:Y:S02]  /*0310*/  LDG.E R8, desc[UR4][R8.64] ;  /* 0x0000000408087981 */ /* 0x000f64000c1e1900 */
[----:B------:R-:W-:-:S02]  /*0320*/  IMAD.WIDE R10, R17, 0x4, R6 ;  /* 0x00000004110a7825 */ /* 0x000fc400078e0206 */
[----:B------:R-:W5:Y:S04]  /*0330*/  LDG.E R5, desc[UR4][R2.64] ;  /* 0x0000000402057981 */ /* 0x000f68000c1e1900 */
[----:B------:R-:W5:Y:S01]  /*0340*/  LDG.E R6, desc[UR4][R6.64] ;  /* 0x0000000406067981 */ /* 0x000f62000c1e1900 */
[----:B0-----:R-:W-:-:S03]  /*0350*/  IMAD.WIDE R14, R17, 0x4, R10 ;  /* 0x00000004110e7825 */ /* 0x001fc600078e020a */
[----:B------:R-:W5:Y:S04]  /*0360*/  LDG.E R10, desc[UR4][R10.64] ;  /* 0x000000040a0a7981 */ /* 0x000f68000c1e1900 */
[----:B------:R-:W5:Y:S04]  /*0370*/  LDG.E R13, desc[UR4][R14.64] ;  /* 0x000000040e0d7981 */ /* 0x000f68000c1e1900 */
[----:B------:R-:W5:Y:S04]  /*0380*/  LDG.E R7, desc[UR4][R2.64+0x4] ;  /* 0x0000040402077981 */ /* 0x000f68000c1e1900 */
[----:B------:R-:W5:Y:S01]  /*0390*/  LDG.E R9, desc[UR4][R2.64+0xc] ;  /* 0x00000c0402097981 */ /* 0x000f62000c1e1900 */
[----:B--2---:R-:W-:Y:S01]  /*03a0*/  FFMA R26, R25, R26, R24 ;  /* 0x0000001a191a7223 */ /* 0x004fe20000000018 */
[----:B------:R-:W-:-:S02]  /*03b0*/  IMAD.WIDE R24, R17, 0x4, R14 ;  /* 0x0000000411187825 */ /* 0x000fc400078e020e */
[----:B------:R-:W2:Y:S04]  /*03c0*/  LDG.E R14, desc[UR4][R2.64+0x8] ;  /* 0x00000804020e7981 */ /* 0x000ea8000c1e1900 */
[----:B------:R-:W2:Y:S01]  /*03d0*/  LDG.E R24, desc[UR4][R24.64] ;  /* 0x0000000418187981 */ /* 0x000ea2000c1e1900 */
[----:B---3--:R-:W-:Y:S01]  /*03e0*/  FFMA R12, R23, R12, R26 ;  /* 0x0000000c170c7223 */ /* 0x008fe2000000001a */
[----:B------:R-:W-:-:S03]  /*03f0*/  IADD3 R22, PT, PT, R22, 0x8, RZ ;  /* 0x0000000816167810 */ /* 0x000fc60007ffe0ff */
[----:B----4-:R-:W-:Y:S01]  /*0400*/  FFMA R29, R29, R4, R12 ;  /* 0x000000041d1d7223 */ /* 0x010fe2000000000c */
[----:B------:R-:W-:-:S03]  /*0410*/  ISETP.NE.AND P1, PT, R22, RZ, PT ;  /* 0x000000ff1600720c */ /* 0x000fc60003f25270 */
[----:B-----5:R-:W-:Y:S01]  /*0420*/  FFMA R8, R28, R8, R29 ;  /* 0x000000081c087223 */ /* 0x020fe2000000001d */
[----:B------:R-:W-:-:S03]  /*0430*/  IADD3 R4, P2, PT, R2, 0x20, RZ ;  /* 0x0000002002047810 */ /* 0x000fc60007f5e0ff */
[----:B------:R-:W-:Y:S01]  /*0440*/  FFMA R6, R5, R6, R8 ;  /* 0x0000000605067223 */ /* 0x000fe20000000008 */
[----:B------:R-:W-:Y:S02]  /*0450*/  IADD3.X R5, PT, PT, RZ, R3, RZ, P2, !PT ;  /* 0x00000003ff057210 */ /* 0x000fe400017fe4ff */
[----:B------:R-:W-:Y:S01]  /*0460*/  LEA R18, R17, R18, 0x3 ;  /* 0x0000001211127211 */ /* 0x000fe200078e18ff */
[----:B------:R-:W-:-:S04]  /*0470*/  FFMA R7, R7, R10, R6 ;  /* 0x0000000a07077223 */ /* 0x000fc80000000006 */
[----:B--2---:R-:W-:-:S04]  /*0480*/  FFMA R14, R14, R13, R7 ;  /* 0x0000000d0e0e7223 */ /* 0x004fc80000000007 */
[----:B------:R-:W-:Y:S01]  /*0490*/  FFMA R24, R9, R24, R14 ;  /* 0x0000001809187223 */ /* 0x000fe2000000000e */
[----:B------:R-:W-:Y:S06]  /*04a0*/  @P1 BRA `(.L_x_5) ;  /* 0xfffffffc005c1947 */ /* 0x000fec000383ffff */
.L_x_4:
[----:B------:R-:W-:Y:S05]  /*04b0*/  @!P0 BRA `(.L_x_3) ;  /* 0x0000000000fc8947 */ /* 0x000fea0003800000 */
[----:B------:R-:W-:Y:S02]  /*04c0*/  ISETP.GE.U32.AND P1, PT, R27, 0x4, PT ;  /* 0x000000041b00780c */ /* 0x000fe40003f26070 */
[----:B------:R-:W-:-:S04]  /*04d0*/  LOP3.LUT R14, R19, 0x3, RZ, 0xc0, !PT ;  /* 0x00000003130e7812 */ /* 0x000fc800078ec0ff */
[----:B------:R-:W-:-:S07]  /*04e0*/  ISETP.NE.AND P0, PT, R14, RZ, PT ;  /* 0x000000ff0e00720c */ /* 0x000fce0003f05270 */
[----:B------:R-:W-:Y:S06]  /*04f0*/  @!P1 BRA `(.L_x_6) ;  /* 0x00000000006c9947 */ /* 0x000fec0003800000 */
[----:B------:R-:W0:Y:S01]  /*0500*/  LDC.64 R4, c[0x0][0x388] ;  /* 0x0000e200ff047b82 */ /* 0x000e220000000a00 */
[----:B------:R-:W1:Y:S01]  /*0510*/  LDCU.64 UR6, c[0x0][0x380] ;  /* 0x00007000ff0677ac */ /* 0x000e620008000a00 */
[----:B------:R-:W-:Y:S01]  /*0520*/  IMAD R7, R21, R17, R16 ;  /* 0x0000001115077224 */ /* 0x000fe200078e0210 */
[CC--:B------:R-:W-:Y:S02]  /*0530*/  IADD3 R3, PT, PT, R20.reuse, R21.reuse, RZ ;  /* 0x0000001514037210 */ /* 0x0c0fe40007ffe0ff */
[----:B------:R-:W-:-:S03]  /*0540*/  IADD3 R8, P1, PT, R20, R21, RZ ;  /* 0x0000001514087210 */ /* 0x000fc60007f3e0ff */
[----:B------:R-:W2:Y:S01]  /*0550*/  LDC.64 R12, c[0x0][0x380] ;  /* 0x0000e000ff0c7b82 */ /* 0x000ea20000000a00 */
[----:B0-----:R-:W-:-:S04]  /*0560*/  IMAD.WIDE R4, R7, 0x4, R4 ;  /* 0x0000000407047825 */ /* 0x001fc800078e0204 */
[----:B------:R-:W-:Y:S02]  /*0570*/  IMAD.WIDE R6, R17, 0x4, R4 ;  /* 0x0000000411067825 */ /* 0x000fe400078e0204 */
[----:B------:R-:W3:Y:S02]  /*0580*/  LDG.E R4, desc[UR4][R4.64] ;  /* 0x0000000404047981 */ /* 0x000ee4000c1e1900 */
[----:B--2---:R-:W-:Y:S01]  /*0590*/  IMAD.WIDE.U32 R12, R3, 0x4, R12 ;  /* 0x00000004030c7825 */ /* 0x004fe200078e000c */
[----:B------:R-:W-:Y:S02]  /*05a0*/  IADD3.X R3, PT, PT, RZ, RZ, RZ, P1, !PT ;  /* 0x000000ffff037210 */ /* 0x000fe40000ffe4ff */
[----:B-1----:R-:W-:-:S03]  /*05b0*/  LEA R2, P1, R8, UR6, 0x2 ;  /* 0x0000000608027c11 */ /* 0x002fc6000f8210ff */
[----:B------:R-:W3:Y:S01]  /*05c0*/  LDG.E R13, desc[UR4][R12.64] ;  /* 0x000000040c0d7981 */ /* 0x000ee2000c1e1900 */
[----:B------:R-:W-:Y:S01]  /*05d0*/  LEA.HI.X R3, R8, UR7, R3, 0x2, P1 ;  /* 0x0000000708037c11 */ /* 0x000fe200088f1403 */
[C---:B------:R-:W-:Y:S02]  /*05e0*/  IMAD.WIDE R8, R17.reuse, 0x4, R6 ;  /* 0x0000000411087825 */ /* 0x040fe400078e0206 */
[----:B------:R-:W2:Y:S04]  /*05f0*/  LDG.E R6, desc[UR4][R6.64] ;  /* 0x0000000406067981 */ /* 0x000ea8000c1e1900 */
[----:B------:R-:W2:Y:S01]  /*0600*/  LDG.E R15, desc[UR4][R2.64+0x4] ;  /* 0x00000404020f7981 */ /* 0x000ea2000c1e1900 */
[----:B------:R-:W-:-:S03]  /*0610*/  IMAD.WIDE R10, R17, 0x4, R8 ;  /* 0x00000004110a7825 */ /* 0x000fc600078e0208 */
[----:B------:R-:W4:Y:S04]  /*0620*/  LDG.E R22, desc[UR4][R8.64] ;  /* 0x0000000408167981 */ /* 0x000f28000c1e1900 */
[----:B------:R-:W4:Y:S04]  /*0630*/  LDG.E R18, desc[UR4][R2.64+0x8] ;  /* 0x0000080402127981 */ /* 0x000f28000c1e1900 */
[----:B------:R-:W5:Y:S04]  /*0640*/  LDG.E R26, desc[UR4][R2.64+0xc] ;  /* 0x00000c04021a7981 */ /* 0x000f68000c1e1900 */
[----:B------:R-:W5:Y:S01]  /*0650*/  LDG.E R10, desc[UR4][R10.64] ;  /* 0x000000040a0a7981 */ /* 0x000f62000c1e1900 */
[----:B------:R-:W-:Y:S01]  /*0660*/  IADD3 R21, PT, PT, R21, 0x4, RZ ;  /* 0x0000000415157810 */ /* 0x000fe20007ffe0ff */
[----:B---3--:R-:W-:-:S04]  /*0670*/  FFMA R24, R13, R4, R24 ;  /* 0x000000040d187223 */ /* 0x008fc80000000018 */
[----:B--2---:R-:W-:-:S04]  /*0680*/  FFMA R15, R15, R6, R24 ;  /* 0x000000060f0f7223 */ /* 0x004fc80000000018 */
[----:B----4-:R-:W-:-:S04]  /*0690*/  FFMA R15, R18, R22, R15 ;  /* 0x00000016120f7223 */ /* 0x010fc8000000000f */
[----:B-----5:R-:W-:-:S07]  /*06a0*/  FFMA R24, R26, R10, R15 ;  /* 0x0000000a1a187223 */ /* 0x020fce000000000f */
.L_x_6:
[----:B------:R-:W-:Y:S05]  /*06b0*/  @!P0 BRA `(.L_x_3) ;  /* 0x00000000007c8947 */ /* 0x000fea0003800000 */
[----:B------:R-:W-:Y:S01]  /*06c0*/  ISETP.NE.AND P1, PT, R14, 0x1, PT ;  /* 0x000000010e00780c */ /* 0x000fe20003f25270 */
[----:B------:R-:W0:Y:S01]  /*06d0*/  LDC.64 R10, c[0x0][0x380] ;  /* 0x0000e000ff0a7b82 */ /* 0x000e220000000a00 */
[----:B------:R-:W-:-:S04]  /*06e0*/  LOP3.LUT R19, R19, 0x1, RZ, 0xc0, !PT ;  /* 0x0000000113137812 */ /* 0x000fc800078ec0ff */
[----:B------:R-:W-:-:S03]  /*06f0*/  ISETP.NE.U32.AND P0, PT, R19, 0x1, PT ;  /* 0x000000011300780c */ /* 0x000fc60003f05070 */
[----:B------:R-:W1:Y:S04]  /*0700*/  LDC.64 R8, c[0x0][0x388] ;  /* 0x0000e200ff087b82 */ /* 0x000e680000000a00 */
[CC--:B------:R-:W-:Y:S02]  /*0710*/  @P1 IADD3 R13, PT, PT, R20.reuse, R21.reuse, RZ ;  /* 0x00000015140d1210 */ /* 0x0c0fe40007ffe0ff */
[----:B------:R-:W-:Y:S02]  /*0720*/  @P1 IADD3 R12, P2, PT, R20, R21, RZ ;  /* 0x00000015140c1210 */ /* 0x000fe40007f5e0ff */
[----:B------:R-:W2:Y:S02]  /*0730*/  @P1 LDC.64 R2, c[0x0][0x380] ;  /* 0x0000e000ff021b82 */ /* 0x000ea40000000a00 */
[----:B------:R-:W-:-:S06]  /*0740*/  @P1 IADD3.X R14, PT, PT, RZ, RZ, RZ, P2, !PT ;  /* 0x000000ffff0e1210 */ /* 0x000fcc00017fe4ff */
[----:B------:R-:W3:Y:S01]  /*0750*/  LDC.64 R4, c[0x0][0x380] ;  /* 0x0000e000ff047b82 */ /* 0x000ee20000000a00 */
[----:B0-----:R-:W-:-:S04]  /*0760*/  @P1 IMAD.WIDE.U32 R10, R13, 0x4, R10 ;  /* 0x000000040d0a1825 */ /* 0x001fc800078e000a */
[C---:B------:R-:W-:Y:S01]  /*0770*/  @P1 IMAD R13, R21.reuse, R17, R16 ;  /* 0x00000011150d1224 */ /* 0x040fe200078e0210 */
[----:B------:R-:W-:Y:S01]  /*0780*/  @P1 IADD3 R21, PT, PT, R21, 0x2, RZ ;  /* 0x0000000215151810 */ /* 0x000fe20007ffe0ff */
[----:B------:R-:W4:Y:S01]  /*0790*/  @P1 LDG.E R11, desc[UR4][R10.64] ;  /* 0x000000040a0b1981 */ /* 0x000f22000c1e1900 */
[----:B------:R-:W0:Y:S01]  /*07a0*/  LDC.64 R6, c[0x0][0x388] ;  /* 0x0000e200ff067b82 */ /* 0x000e220000000a00 */
[----:B-1----:R-:W-:Y:S01]  /*07b0*/  @P1 IMAD.WIDE R8, R13, 0x4, R8 ;  /* 0x000000040d081825 */ /* 0x002fe200078e0208 */
[----:B------:R-:W-:Y:S02]  /*07c0*/  @!P0 IADD3 R15, PT, PT, R20, R21, RZ ;  /* 0x00000015140f8210 */ /* 0x000fe40007ffe0ff */
[----:B--2---:R-:W-:Y:S01]  /*07d0*/  @P1 LEA R2, P2, R12, R2, 0x2 ;  /* 0x000000020c021211 */ /* 0x004fe200078410ff */
[----:B------:R-:W-:-:S03]  /*07e0*/  @!P0 IMAD R21, R21, R17, R16 ;  /* 0x0000001115158224 */ /* 0x000fc600078e0210 */
[----:B------:R-:W-:Y:S01]  /*07f0*/  @P1 LEA.HI.X R3, R12, R3, R14, 0x2, P2 ;  /* 0x000000030c031211 */ /* 0x000fe200010f140e */
[----:B------:R-:W-:Y:S01]  /*0800*/  @P1 IMAD.WIDE R12, R17, 0x4, R8 ;  /* 0x00000004110c1825 */ /* 0x000fe200078e0208 */
[----:B------:R-:W4:Y:S03]  /*0810*/  @P1 LDG.E R14, desc[UR4][R8.64] ;  /* 0x00000004080e1981 */ /* 0x000f26000c1e1900 */
[----:B---3--:R-:W-:Y:S01]  /*0820*/  @!P0 IMAD.WIDE.U32 R4, R15, 0x4, R4 ;  /* 0x000000040f048825 */ /* 0x008fe200078e0004 */
[----:B------:R-:W2:Y:S04]  /*0830*/  @P1 LDG.E R2, desc[UR4][R2.64+0x4] ;  /* 0x0000040402021981 */ /* 0x000ea8000c1e1900 */
[----:B------:R-:W2:Y:S01]  /*0840*/  @P1 LDG.E R12, desc[UR4][R12.64] ;  /* 0x000000040c0c1981 */ /* 0x000ea2000c1e1900 */
[----:B0-----:R-:W-:-:S03]  /*0850*/  @!P0 IMAD.WIDE R6, R21, 0x4, R6 ;  /* 0x0000000415068825 */ /* 0x001fc600078e0206 */
[----:B------:R-:W3:Y:S04]  /*0860*/  @!P0 LDG.E R5, desc[UR4][R4.64] ;  /* 0x0000000404058981 */ /* 0x000ee8000c1e1900 */
[----:B------:R-:W3:Y:S01]  /*0870*/  @!P0 LDG.E R6, desc[UR4][R6.64] ;  /* 0x0000000406068981 */ /* 0x000ee2000c1e1900 */
[----:B----4-:R-:W-:-:S04]  /*0880*/  @P1 FFMA R11, R11, R14, R24 ;  /* 0x0000000e0b0b1223 */ /* 0x010fc80000000018 */
[----:B--2---:R-:W-:-:S04]  /*0890*/  @P1 FFMA R24, R2, R12, R11 ;  /* 0x0000000c02181223 */ /* 0x004fc8000000000b */
[----:B---3--:R-:W-:-:S07]  /*08a0*/  @!P0 FFMA R24, R5, R6, R24 ;  /* 0x0000000605188223 */ /* 0x008fce0000000018 */
.L_x_3:
[----:B------:R-:W0:Y:S01]  /*08b0*/  LDC.64 R2, c[0x0][0x390] ;  /* 0x0000e400ff027b82 */ /* 0x000e220000000a00 */
[----:B------:R-:W-:-:S04]  /*08c0*/  IMAD R17, R0, R17, R16 ;  /* 0x0000001100117224 */ /* 0x000fc800078e0210 */
[----:B0-----:R-:W-:-:S05]  /*08d0*/  IMAD.WIDE R2, R17, 0x4, R2 ;  /* 0x0000000411027825 */ /* 0x001fca00078e0202 */
[----:B------:R-:W-:Y:S01]  /*08e0*/  STG.E desc[UR4][R2.64], R24 ;  /* 0x0000001802007986 */ /* 0x000fe2000c101904 */
[----:B------:R-:W-:Y:S05]  /*08f0*/  EXIT ;  /* 0x000000000000794d */ /* 0x000fea0003800000 */
.L_x_7:
        /* <DEDUP_REMOVED lines=16> */
.L_x_9:


//--------------------- .nv.shared._Z20matrixMultiplySharedPfS_S_iiiiii --------------------------
	.section	.nv.shared._Z20matrixMultiplySharedPfS_S_iiiiii,"aw",@nobits
	.sectionflags	@""
	.align	4
.nv.shared._Z20matrixMultiplySharedPfS_S_iiiiii:
	.zero		3072


//--------------------- .nv.shared.reserved.0     --------------------------
	.section	.nv.shared.reserved.0,"aw",@nobits
	.weak		__nv_reservedSMEM_offset_0_alias
	.size		__nv_reservedSMEM_offset_0_alias, 0, 64
	.other		__nv_reservedSMEM_offset_0_alias,@"STO_CUDA_RESERVED_SHARED STV_DEFAULT"
__nv_reservedSMEM_offset_0_alias:
	.zero		0
	.zero		64


//--------------------- .nv.constant0._Z20matrixMultiplySharedPfS_S_iiiiii --------------------------
	.section	.nv.constant0._Z20matrixMultiplySharedPfS_S_iiiiii,"a",@progbits
	.sectionflags	@""
	.align	4
.nv.constant0._Z20matrixMultiplySharedPfS_S_iiiiii:
	.zero		944


//--------------------- .nv.constant0._Z26multiplicateMatrixOnDevicePfS_S_iii --------------------------
	.section	.nv.constant0._Z26multiplicateMatrixOnDevicePfS_S_iii,"a",@progbits
	.sectionflags	@""
	.align	4
.nv.constant0._Z26multiplicateMatrixOnDevicePfS_S_iii:
	.zero		932


//--------------------- SYMBOLS --------------------------

	.type		.nv.reservedSmem.offset0,@object
	.size		.nv.reservedSmem.offset0,0x4
	.type		.nv.reservedSmem.cap,@object
	.size		.nv.reservedSmem.cap,0x4
